//
// Generated by NVIDIA NVVM Compiler
//
// Compiler Build ID: CL-36424714
// Cuda compilation tools, release 13.0, V13.0.88
// Based on NVVM 20.0.0
//

.version 9.0
.target sm_100
.address_size 64

	// .globl	_Z18matmul_kernel_basePKfS0_Pfiii
// _ZZ18matmul_kernel_tilePKfS0_PfiiiE9subTiledA has been demoted
// _ZZ18matmul_kernel_tilePKfS0_PfiiiE9subTiledB has been demoted

.visible .entry _Z18matmul_kernel_basePKfS0_Pfiii(
	.param .u64 .ptr .align 1 _Z18matmul_kernel_basePKfS0_Pfiii_param_0,
	.param .u64 .ptr .align 1 _Z18matmul_kernel_basePKfS0_Pfiii_param_1,
	.param .u64 .ptr .align 1 _Z18matmul_kernel_basePKfS0_Pfiii_param_2,
	.param .u32 _Z18matmul_kernel_basePKfS0_Pfiii_param_3,
	.param .u32 _Z18matmul_kernel_basePKfS0_Pfiii_param_4,
	.param .u32 _Z18matmul_kernel_basePKfS0_Pfiii_param_5
)
{
	.reg .pred 	%p<14>;
	.reg .b32 	%r<44>;
	.reg .b32 	%f<50>;
	.reg .b64 	%rd<49>;

	ld.param.u64 	%rd5, [_Z18matmul_kernel_basePKfS0_Pfiii_param_0];
	ld.param.u64 	%rd6, [_Z18matmul_kernel_basePKfS0_Pfiii_param_1];
	ld.param.u64 	%rd4, [_Z18matmul_kernel_basePKfS0_Pfiii_param_2];
	ld.param.u32 	%r19, [_Z18matmul_kernel_basePKfS0_Pfiii_param_3];
	ld.param.u32 	%r20, [_Z18matmul_kernel_basePKfS0_Pfiii_param_4];
	ld.param.u32 	%r21, [_Z18matmul_kernel_basePKfS0_Pfiii_param_5];
	cvta.to.global.u64 	%rd1, %rd6;
	cvta.to.global.u64 	%rd2, %rd5;
	mov.u32 	%r22, %ctaid.x;
	mov.u32 	%r23, %ntid.x;
	mov.u32 	%r24, %tid.x;
	mad.lo.s32 	%r1, %r22, %r23, %r24;
	setp.lt.s32 	%p2, %r21, 1;
	@%p2 bra 	$L__BB0_18;
	mov.u32 	%r26, %tid.y;
	mov.u32 	%r27, %ntid.y;
	mov.u32 	%r28, %ctaid.y;
	mad.lo.s32 	%r29, %r28, %r27, %r26;
	cvta.to.global.u64 	%rd7, %rd4;
	setp.ge.s32 	%p3, %r29, %r19;
	setp.ge.s32 	%p4, %r1, %r20;
	or.pred  	%p1, %p3, %p4;
	mul.lo.s32 	%r2, %r21, %r29;
	mad.lo.s32 	%r30, %r20, %r29, %r1;
	mul.wide.s32 	%rd8, %r30, 4;
	add.s64 	%rd3, %rd7, %rd8;
	and.b32  	%r3, %r21, 7;
	setp.lt.u32 	%p5, %r21, 8;
	mov.b32 	%r42, 0;
	@%p5 bra 	$L__BB0_6;
	and.b32  	%r42, %r21, 2147483640;
	neg.s32 	%r40, %r42;
	shl.b32 	%r6, %r20, 3;
	mul.wide.s32 	%rd13, %r20, 4;
	mov.u32 	%r38, %r2;
	mov.u32 	%r39, %r1;
$L__BB0_3:
	.pragma "nounroll";
	@%p1 bra 	$L__BB0_5;
	mul.wide.u32 	%rd9, %r38, 4;
	add.s64 	%rd10, %rd2, %rd9;
	ld.global.f32 	%f1, [%rd10];
	mul.wide.s32 	%rd11, %r39, 4;
	add.s64 	%rd12, %rd1, %rd11;
	ld.global.f32 	%f2, [%rd12];
	ld.global.f32 	%f3, [%rd3];
	fma.rn.f32 	%f4, %f1, %f2, %f3;
	st.global.f32 	[%rd3], %f4;
	ld.global.f32 	%f5, [%rd10+4];
	add.s64 	%rd14, %rd12, %rd13;
	ld.global.f32 	%f6, [%rd14];
	fma.rn.f32 	%f7, %f5, %f6, %f4;
	st.global.f32 	[%rd3], %f7;
	ld.global.f32 	%f8, [%rd10+8];
	add.s64 	%rd15, %rd14, %rd13;
	ld.global.f32 	%f9, [%rd15];
	fma.rn.f32 	%f10, %f8, %f9, %f7;
	st.global.f32 	[%rd3], %f10;
	ld.global.f32 	%f11, [%rd10+12];
	add.s64 	%rd16, %rd15, %rd13;
	ld.global.f32 	%f12, [%rd16];
	fma.rn.f32 	%f13, %f11, %f12, %f10;
	st.global.f32 	[%rd3], %f13;
	ld.global.f32 	%f14, [%rd10+16];
	add.s64 	%rd17, %rd16, %rd13;
	ld.global.f32 	%f15, [%rd17];
	fma.rn.f32 	%f16, %f14, %f15, %f13;
	st.global.f32 	[%rd3], %f16;
	ld.global.f32 	%f17, [%rd10+20];
	add.s64 	%rd18, %rd17, %rd13;
	ld.global.f32 	%f18, [%rd18];
	fma.rn.f32 	%f19, %f17, %f18, %f16;
	st.global.f32 	[%rd3], %f19;
	ld.global.f32 	%f20, [%rd10+24];
	add.s64 	%rd19, %rd18, %rd13;
	ld.global.f32 	%f21, [%rd19];
	fma.rn.f32 	%f22, %f20, %f21, %f19;
	st.global.f32 	[%rd3], %f22;
	ld.global.f32 	%f23, [%rd10+28];
	add.s64 	%rd20, %rd19, %rd13;
	ld.global.f32 	%f24, [%rd20];
	fma.rn.f32 	%f25, %f23, %f24, %f22;
	st.global.f32 	[%rd3], %f25;
$L__BB0_5:
	add.s32 	%r40, %r40, 8;
	add.s32 	%r39, %r39, %r6;
	add.s32 	%r38, %r38, 8;
	setp.ne.s32 	%p6, %r40, 0;
	@%p6 bra 	$L__BB0_3;
$L__BB0_6:
	setp.eq.s32 	%p7, %r3, 0;
	@%p7 bra 	$L__BB0_18;
	and.b32  	%r14, %r21, 3;
	setp.lt.u32 	%p8, %r3, 4;
	@%p8 bra 	$L__BB0_11;
	@%p1 bra 	$L__BB0_10;
	add.s32 	%r31, %r42, %r2;
	mul.wide.u32 	%rd21, %r31, 4;
	add.s64 	%rd22, %rd2, %rd21;
	ld.global.f32 	%f26, [%rd22];
	mad.lo.s32 	%r32, %r42, %r20, %r1;
	mul.wide.s32 	%rd23, %r32, 4;
	add.s64 	%rd24, %rd1, %rd23;
	ld.global.f32 	%f27, [%rd24];
	ld.global.f32 	%f28, [%rd3];
	fma.rn.f32 	%f29, %f26, %f27, %f28;
	st.global.f32 	[%rd3], %f29;
	cvt.u64.u32 	%rd25, %r2;
	cvt.u64.u32 	%rd26, %r42;
	add.s64 	%rd27, %rd26, %rd25;
	shl.b64 	%rd28, %rd27, 2;
	add.s64 	%rd29, %rd2, %rd28;
	ld.global.f32 	%f30, [%rd29+4];
	mul.wide.s32 	%rd30, %r20, 4;
	add.s64 	%rd31, %rd24, %rd30;
	ld.global.f32 	%f31, [%rd31];
	fma.rn.f32 	%f32, %f30, %f31, %f29;
	st.global.f32 	[%rd3], %f32;
	ld.global.f32 	%f33, [%rd29+8];
	add.s64 	%rd32, %rd31, %rd30;
	ld.global.f32 	%f34, [%rd32];
	fma.rn.f32 	%f35, %f33, %f34, %f32;
	st.global.f32 	[%rd3], %f35;
	ld.global.f32 	%f36, [%rd29+12];
	add.s64 	%rd33, %rd32, %rd30;
	ld.global.f32 	%f37, [%rd33];
	fma.rn.f32 	%f38, %f36, %f37, %f35;
	st.global.f32 	[%rd3], %f38;
$L__BB0_10:
	add.s32 	%r42, %r42, 4;
$L__BB0_11:
	setp.eq.s32 	%p9, %r14, 0;
	@%p9 bra 	$L__BB0_18;
	setp.eq.s32 	%p10, %r14, 1;
	@%p10 bra 	$L__BB0_16;
	@%p1 bra 	$L__BB0_15;
	add.s32 	%r33, %r42, %r2;
	mul.wide.u32 	%rd34, %r33, 4;
	add.s64 	%rd35, %rd2, %rd34;
	ld.global.f32 	%f39, [%rd35];
	mad.lo.s32 	%r34, %r42, %r20, %r1;
	mul.wide.s32 	%rd36, %r34, 4;
	add.s64 	%rd37, %rd1, %rd36;
	ld.global.f32 	%f40, [%rd37];
	ld.global.f32 	%f41, [%rd3];
	fma.rn.f32 	%f42, %f39, %f40, %f41;
	st.global.f32 	[%rd3], %f42;
	cvt.u64.u32 	%rd38, %r2;
	cvt.u64.u32 	%rd39, %r42;
	add.s64 	%rd40, %rd39, %rd38;
	shl.b64 	%rd41, %rd40, 2;
	add.s64 	%rd42, %rd2, %rd41;
	ld.global.f32 	%f43, [%rd42+4];
	mul.wide.s32 	%rd43, %r20, 4;
	add.s64 	%rd44, %rd37, %rd43;
	ld.global.f32 	%f44, [%rd44];
	fma.rn.f32 	%f45, %f43, %f44, %f42;
	st.global.f32 	[%rd3], %f45;
$L__BB0_15:
	add.s32 	%r42, %r42, 2;
$L__BB0_16:
	and.b32  	%r35, %r21, 1;
	setp.eq.b32 	%p11, %r35, 1;
	not.pred 	%p12, %p11;
	or.pred  	%p13, %p12, %p1;
	@%p13 bra 	$L__BB0_18;
	add.s32 	%r36, %r42, %r2;
	mul.wide.u32 	%rd45, %r36, 4;
	add.s64 	%rd46, %rd2, %rd45;
	ld.global.f32 	%f46, [%rd46];
	mad.lo.s32 	%r37, %r42, %r20, %r1;
	mul.wide.s32 	%rd47, %r37, 4;
	add.s64 	%rd48, %rd1, %rd47;
	ld.global.f32 	%f47, [%rd48];
	ld.global.f32 	%f48, [%rd3];
	fma.rn.f32 	%f49, %f46, %f47, %f48;
	st.global.f32 	[%rd3], %f49;
$L__BB0_18:
	ret;

}
	// .globl	_Z18matmul_kernel_tilePKfS0_Pfiii
.visible .entry _Z18matmul_kernel_tilePKfS0_Pfiii(
	.param .u64 .ptr .align 1 _Z18matmul_kernel_tilePKfS0_Pfiii_param_0,
	.param .u64 .ptr .align 1 _Z18matmul_kernel_tilePKfS0_Pfiii_param_1,
	.param .u64 .ptr .align 1 _Z18matmul_kernel_tilePKfS0_Pfiii_param_2,
	.param .u32 _Z18matmul_kernel_tilePKfS0_Pfiii_param_3,
	.param .u32 _Z18matmul_kernel_tilePKfS0_Pfiii_param_4,
	.param .u32 _Z18matmul_kernel_tilePKfS0_Pfiii_param_5
)
{
	.reg .pred 	%p<14>;
	.reg .b32 	%r<44>;
	.reg .b32 	%f<105>;
	.reg .b64 	%rd<13>;
	// demoted variable
	.shared .align 4 .b8 _ZZ18matmul_kernel_tilePKfS0_PfiiiE9subTiledA[4096];
	// demoted variable
	.shared .align 4 .b8 _ZZ18matmul_kernel_tilePKfS0_PfiiiE9subTiledB[4096];
	ld.param.u64 	%rd3, [_Z18matmul_kernel_tilePKfS0_Pfiii_param_0];
	ld.param.u64 	%rd4, [_Z18matmul_kernel_tilePKfS0_Pfiii_param_1];
	ld.param.u64 	%rd5, [_Z18matmul_kernel_tilePKfS0_Pfiii_param_2];
	ld.param.u32 	%r23, [_Z18matmul_kernel_tilePKfS0_Pfiii_param_3];
	ld.param.u32 	%r24, [_Z18matmul_kernel_tilePKfS0_Pfiii_param_4];
	ld.param.u32 	%r25, [_Z18matmul_kernel_tilePKfS0_Pfiii_param_5];
	mov.u32 	%r26, %ctaid.y;
	mov.u32 	%r27, %ntid.y;
	mov.u32 	%r1, %tid.y;
	mad.lo.s32 	%r2, %r26, %r27, %r1;
	mov.u32 	%r28, %ctaid.x;
	mov.u32 	%r29, %ntid.x;
	mov.u32 	%r3, %tid.x;
	mad.lo.s32 	%r4, %r28, %r29, %r3;
	setp.lt.s32 	%p1, %r25, 1;
	mov.f32 	%f104, 0f00000000;
	@%p1 bra 	$L__BB1_11;
	add.s32 	%r30, %r25, 31;
	shr.u32 	%r31, %r30, 5;
	shl.b32 	%r32, %r1, 7;
	mov.u32 	%r33, _ZZ18matmul_kernel_tilePKfS0_PfiiiE9subTiledA;
	add.s32 	%r5, %r33, %r32;
	shl.b32 	%r34, %r3, 2;
	add.s32 	%r6, %r5, %r34;
	mov.u32 	%r35, _ZZ18matmul_kernel_tilePKfS0_PfiiiE9subTiledB;
	add.s32 	%r8, %r35, %r34;
	add.s32 	%r7, %r8, %r32;
	neg.s32 	%r43, %r31;
	mad.lo.s32 	%r42, %r1, %r24, %r4;
	shl.b32 	%r11, %r24, 5;
	mad.lo.s32 	%r40, %r25, %r2, %r3;
	cvta.to.global.u64 	%rd1, %rd3;
	cvta.to.global.u64 	%rd2, %rd4;
	mov.f32 	%f104, 0f00000000;
	mov.u32 	%r39, %r3;
	mov.u32 	%r41, %r1;
$L__BB1_2:
	setp.gt.u32 	%p2, %r3, 31;
	@%p2 bra 	$L__BB1_6;
	setp.ge.s32 	%p3, %r2, %r23;
	setp.ge.s32 	%p4, %r39, %r25;
	or.pred  	%p5, %p3, %p4;
	@%p5 bra 	$L__BB1_5;
	mul.wide.u32 	%rd6, %r40, 4;
	add.s64 	%rd7, %rd1, %rd6;
	ld.global.f32 	%f6, [%rd7];
	st.shared.f32 	[%r6], %f6;
	bra.uni 	$L__BB1_6;
$L__BB1_5:
	mov.b32 	%r36, 0;
	st.shared.u32 	[%r6], %r36;
$L__BB1_6:
	setp.gt.u32 	%p6, %r1, 31;
	@%p6 bra 	$L__BB1_10;
	setp.ge.s32 	%p7, %r4, %r24;
	setp.ge.s32 	%p8, %r41, %r25;
	or.pred  	%p9, %p7, %p8;
	@%p9 bra 	$L__BB1_9;
	mul.wide.s32 	%rd8, %r42, 4;
	add.s64 	%rd9, %rd2, %rd8;
	ld.global.f32 	%f7, [%rd9];
	st.shared.f32 	[%r7], %f7;
	bra.uni 	$L__BB1_10;
$L__BB1_9:
	mov.b32 	%r37, 0;
	st.shared.u32 	[%r7], %r37;
$L__BB1_10:
	bar.sync 	0;
	ld.shared.f32 	%f8, [%r5];
	ld.shared.f32 	%f9, [%r8];
	fma.rn.f32 	%f10, %f8, %f9, %f104;
	ld.shared.f32 	%f11, [%r5+4];
	ld.shared.f32 	%f12, [%r8+128];
	fma.rn.f32 	%f13, %f11, %f12, %f10;
	ld.shared.f32 	%f14, [%r5+8];
	ld.shared.f32 	%f15, [%r8+256];
	fma.rn.f32 	%f16, %f14, %f15, %f13;
	ld.shared.f32 	%f17, [%r5+12];
	ld.shared.f32 	%f18, [%r8+384];
	fma.rn.f32 	%f19, %f17, %f18, %f16;
	ld.shared.f32 	%f20, [%r5+16];
	ld.shared.f32 	%f21, [%r8+512];
	fma.rn.f32 	%f22, %f20, %f21, %f19;
	ld.shared.f32 	%f23, [%r5+20];
	ld.shared.f32 	%f24, [%r8+640];
	fma.rn.f32 	%f25, %f23, %f24, %f22;
	ld.shared.f32 	%f26, [%r5+24];
	ld.shared.f32 	%f27, [%r8+768];
	fma.rn.f32 	%f28, %f26, %f27, %f25;
	ld.shared.f32 	%f29, [%r5+28];
	ld.shared.f32 	%f30, [%r8+896];
	fma.rn.f32 	%f31, %f29, %f30, %f28;
	ld.shared.f32 	%f32, [%r5+32];
	ld.shared.f32 	%f33, [%r8+1024];
	fma.rn.f32 	%f34, %f32, %f33, %f31;
	ld.shared.f32 	%f35, [%r5+36];
	ld.shared.f32 	%f36, [%r8+1152];
	fma.rn.f32 	%f37, %f35, %f36, %f34;
	ld.shared.f32 	%f38, [%r5+40];
	ld.shared.f32 	%f39, [%r8+1280];
	fma.rn.f32 	%f40, %f38, %f39, %f37;
	ld.shared.f32 	%f41, [%r5+44];
	ld.shared.f32 	%f42, [%r8+1408];
	fma.rn.f32 	%f43, %f41, %f42, %f40;
	ld.shared.f32 	%f44, [%r5+48];
	ld.shared.f32 	%f45, [%r8+1536];
	fma.rn.f32 	%f46, %f44, %f45, %f43;
	ld.shared.f32 	%f47, [%r5+52];
	ld.shared.f32 	%f48, [%r8+1664];
	fma.rn.f32 	%f49, %f47, %f48, %f46;
	ld.shared.f32 	%f50, [%r5+56];
	ld.shared.f32 	%f51, [%r8+1792];
	fma.rn.f32 	%f52, %f50, %f51, %f49;
	ld.shared.f32 	%f53, [%r5+60];
	ld.shared.f32 	%f54, [%r8+1920];
	fma.rn.f32 	%f55, %f53, %f54, %f52;
	ld.shared.f32 	%f56, [%r5+64];
	ld.shared.f32 	%f57, [%r8+2048];
	fma.rn.f32 	%f58, %f56, %f57, %f55;
	ld.shared.f32 	%f59, [%r5+68];
	ld.shared.f32 	%f60, [%r8+2176];
	fma.rn.f32 	%f61, %f59, %f60, %f58;
	ld.shared.f32 	%f62, [%r5+72];
	ld.shared.f32 	%f63, [%r8+2304];
	fma.rn.f32 	%f64, %f62, %f63, %f61;
	ld.shared.f32 	%f65, [%r5+76];
	ld.shared.f32 	%f66, [%r8+2432];
	fma.rn.f32 	%f67, %f65, %f66, %f64;
	ld.shared.f32 	%f68, [%r5+80];
	ld.shared.f32 	%f69, [%r8+2560];
	fma.rn.f32 	%f70, %f68, %f69, %f67;
	ld.shared.f32 	%f71, [%r5+84];
	ld.shared.f32 	%f72, [%r8+2688];
	fma.rn.f32 	%f73, %f71, %f72, %f70;
	ld.shared.f32 	%f74, [%r5+88];
	ld.shared.f32 	%f75, [%r8+2816];
	fma.rn.f32 	%f76, %f74, %f75, %f73;
	ld.shared.f32 	%f77, [%r5+92];
	ld.shared.f32 	%f78, [%r8+2944];
	fma.rn.f32 	%f79, %f77, %f78, %f76;
	ld.shared.f32 	%f80, [%r5+96];
	ld.shared.f32 	%f81, [%r8+3072];
	fma.rn.f32 	%f82, %f80, %f81, %f79;
	ld.shared.f32 	%f83, [%r5+100];
	ld.shared.f32 	%f84, [%r8+3200];
	fma.rn.f32 	%f85, %f83, %f84, %f82;
	ld.shared.f32 	%f86, [%r5+104];
	ld.shared.f32 	%f87, [%r8+3328];
	fma.rn.f32 	%f88, %f86, %f87, %f85;
	ld.shared.f32 	%f89, [%r5+108];
	ld.shared.f32 	%f90, [%r8+3456];
	fma.rn.f32 	%f91, %f89, %f90, %f88;
	ld.shared.f32 	%f92, [%r5+112];
	ld.shared.f32 	%f93, [%r8+3584];
	fma.rn.f32 	%f94, %f92, %f93, %f91;
	ld.shared.f32 	%f95, [%r5+116];
	ld.shared.f32 	%f96, [%r8+3712];
	fma.rn.f32 	%f97, %f95, %f96, %f94;
	ld.shared.f32 	%f98, [%r5+120];
	ld.shared.f32 	%f99, [%r8+3840];
	fma.rn.f32 	%f100, %f98, %f99, %f97;
	ld.shared.f32 	%f101, [%r5+124];
	ld.shared.f32 	%f102, [%r8+3968];
	fma.rn.f32 	%f104, %f101, %f102, %f100;
	bar.sync 	0;
	add.s32 	%r43, %r43, 1;
	setp.ne.s32 	%p10, %r43, 0;
	add.s32 	%r42, %r42, %r11;
	add.s32 	%r41, %r41, 32;
	add.s32 	%r40, %r40, 32;
	add.s32 	%r39, %r39, 32;
	@%p10 bra 	$L__BB1_2;
$L__BB1_11:
	setp.ge.s32 	%p11, %r2, %r23;
	setp.ge.s32 	%p12, %r4, %r24;
	or.pred  	%p13, %p11, %p12;
	@%p13 bra 	$L__BB1_13;
	mad.lo.s32 	%r38, %r24, %r2, %r4;
	cvta.to.global.u64 	%rd10, %rd5;
	mul.wide.s32 	%rd11, %r38, 4;
	add.s64 	%rd12, %rd10, %rd11;
	st.global.f32 	[%rd12], %f104;
$L__BB1_13:
	ret;

}


// ===== COMPILED SASS (sm_100) =====

	.target	sm_100

	.elftype	@"ET_EXEC"


//--------------------- .note.nv.tkinfo           --------------------------
	.section	.note.nv.tkinfo,"",@"SHT_NOTE"
	.sectionflags	@"SHF_NOTE_NV_TKINFO"
	.tkinfo
        /*0018*/ 	.word	0x00000002
        /*0030*/ 	.string	""
        /*0030*/ 	.string	"ptxas"
        /*0030*/ 	.string	"Cuda compilation tools, release 13.0, V13.0.88"
        /*0030*/ 	.string	"Build cuda_13.0.r13.0/compiler.36424714_0"
        /*0030*/ 	.string	"-arch sm_100 -m 64 "



//--------------------- .note.nv.cuinfo           --------------------------
	.section	.note.nv.cuinfo,"",@"SHT_NOTE"
	.sectionflags	@"SHF_NOTE_NV_CUINFO"
        /*0018*/ 	.short	0x0002
        /*001a*/ 	.short	0x0064
        /*001c*/ 	.short	0x0082
	.zero		2


//--------------------- .nv.info                  --------------------------
	.section	.nv.info,"",@"SHT_CUDA_INFO"
	.align	4


	//----- nvinfo : EIATTR_REGCOUNT
	.align		4
        /*0000*/ 	.byte	0x04, 0x2f
        /*0002*/ 	.short	(.L_1 - .L_0)
	.align		4
.L_0:
        /*0004*/ 	.word	index@(_Z18matmul_kernel_basePKfS0_Pfiii)
        /*0008*/ 	.word	0x0000001e


	//----- nvinfo : EIATTR_FRAME_SIZE
	.align		4
.L_1:
        /*000c*/ 	.byte	0x04, 0x11
        /*000e*/ 	.short	(.L_3 - .L_2)
	.align		4
.L_2:
        /*0010*/ 	.word	index@(_Z18matmul_kernel_basePKfS0_Pfiii)
        /*0014*/ 	.word	0x00000000


	//----- nvinfo : EIATTR_REGCOUNT
	.align		4
.L_3:
        /*0018*/ 	.byte	0x04, 0x2f
        /*001a*/ 	.short	(.L_5 - .L_4)
	.align		4
.L_4:
        /*001c*/ 	.word	index@(_Z18matmul_kernel_tilePKfS0_Pfiii)
        /*0020*/ 	.word	0x00000020


	//----- nvinfo : EIATTR_FRAME_SIZE
	.align		4
.L_5:
        /*0024*/ 	.byte	0x04, 0x11
        /*0026*/ 	.short	(.L_7 - .L_6)
	.align		4
.L_6:
        /*0028*/ 	.word	index@(_Z18matmul_kernel_tilePKfS0_Pfiii)
        /*002c*/ 	.word	0x00000000


	//----- nvinfo : EIATTR_MIN_STACK_SIZE
	.align		4
.L_7:
        /*0030*/ 	.byte	0x04, 0x12
        /*0032*/ 	.short	(.L_9 - .L_8)
	.align		4
.L_8:
        /*0034*/ 	.word	index@(_Z18matmul_kernel_tilePKfS0_Pfiii)
        /*0038*/ 	.word	0x00000000


	//----- nvinfo : EIATTR_MIN_STACK_SIZE
	.align		4
.L_9:
        /*003c*/ 	.byte	0x04, 0x12
        /*003e*/ 	.short	(.L_11 - .L_10)
	.align		4
.L_10:
        /*0040*/ 	.word	index@(_Z18matmul_kernel_basePKfS0_Pfiii)
        /*0044*/ 	.word	0x00000000
.L_11:


//--------------------- .nv.compat                --------------------------
	.section	.nv.compat,"",@"SHT_CUDA_COMPAT_INFO"
	.align	4
        /*0000*/ 	.byte	0x02, 0x09, 0x00, 0x00, 0x02, 0x02, 0x01, 0x00, 0x02, 0x05, 0x05, 0x00, 0x03, 0x07, 0x01, 0x01
        /*0010*/ 	.byte	0x02, 0x03, 0x00, 0x00, 0x02, 0x06, 0x01, 0x00, 0x04, 0x0b, 0x08, 0x00, 0x09, 0x00, 0x00, 0x00
        /*0020*/ 	.byte	0x00, 0x00, 0x00, 0x00


//--------------------- .nv.info._Z18matmul_kernel_tilePKfS0_Pfiii --------------------------
	.section	.nv.info._Z18matmul_kernel_tilePKfS0_Pfiii,"",@"SHT_CUDA_INFO"
	.sectionflags	@""
	.align	4


	//----- nvinfo : EIATTR_CUDA_API_VERSION
	.align		4
        /*0000*/ 	.byte	0x04, 0x37
        /*0002*/ 	.short	(.L_13 - .L_12)
.L_12:
        /*0004*/ 	.word	0x00000082


	//----- nvinfo : EIATTR_KPARAM_INFO
	.align		4
.L_13:
        /*0008*/ 	.byte	0x04, 0x17
        /*000a*/ 	.short	(.L_15 - .L_14)
.L_14:
        /*000c*/ 	.word	0x00000000
        /*0010*/ 	.short	0x0005
        /*0012*/ 	.short	0x0020
        /*0014*/ 	.byte	0x00, 0xf0, 0x11, 0x00


	//----- nvinfo : EIATTR_KPARAM_INFO
	.align		4
.L_15:
        /*0018*/ 	.byte	0x04, 0x17
        /*001a*/ 	.short	(.L_17 - .L_16)
.L_16:
        /*001c*/ 	.word	0x00000000
        /*0020*/ 	.short	0x0004
        /*0022*/ 	.short	0x001c
        /*0024*/ 	.byte	0x00, 0xf0, 0x11, 0x00


	//----- nvinfo : EIATTR_KPARAM_INFO
	.align		4
.L_17:
        /*0028*/ 	.byte	0x04, 0x17
        /*002a*/ 	.short	(.L_19 - .L_18)
.L_18:
        /*002c*/ 	.word	0x00000000
        /*0030*/ 	.short	0x0003
        /*0032*/ 	.short	0x0018
        /*0034*/ 	.byte	0x00, 0xf0, 0x11, 0x00


	//----- nvinfo : EIATTR_KPARAM_INFO
	.align		4
.L_19:
        /*0038*/ 	.byte	0x04, 0x17
        /*003a*/ 	.short	(.L_21 - .L_20)
.L_20:
        /*003c*/ 	.word	0x00000000
        /*0040*/ 	.short	0x0002
        /*0042*/ 	.short	0x0010
        /*0044*/ 	.byte	0x00, 0xf5, 0x21, 0x00


	//----- nvinfo : EIATTR_KPARAM_INFO
	.align		4
.L_21:
        /*0048*/ 	.byte	0x04, 0x17
        /*004a*/ 	.short	(.L_23 - .L_22)
.L_22:
        /*004c*/ 	.word	0x00000000
        /*0050*/ 	.short	0x0001
        /*0052*/ 	.short	0x0008
        /*0054*/ 	.byte	0x00, 0xf5, 0x21, 0x00


	//----- nvinfo : EIATTR_KPARAM_INFO
	.align		4
.L_23:
        /*0058*/ 	.byte	0x04, 0x17
        /*005a*/ 	.short	(.L_25 - .L_24)
.L_24:
        /*005c*/ 	.word	0x00000000
        /*0060*/ 	.short	0x0000
        /*0062*/ 	.short	0x0000
        /*0064*/ 	.byte	0x00, 0xf5, 0x21, 0x00


	//----- nvinfo : EIATTR_SPARSE_MMA_MASK
	.align		4
.L_25:
        /*0068*/ 	.byte	0x03, 0x50
        /*006a*/ 	.short	0x0000


	//----- nvinfo : EIATTR_MAXREG_COUNT
	.align		4
        /*006c*/ 	.byte	0x03, 0x1b
        /*006e*/ 	.short	0x00ff


	//----- nvinfo : EIATTR_NUM_BARRIERS
	.align		4
        /*0070*/ 	.byte	0x02, 0x4c
        /*0072*/ 	.byte	0x01
	.zero		1


	//----- nvinfo : EIATTR_MERCURY_ISA_VERSION
	.align		4
        /*0074*/ 	.byte	0x03, 0x5f
        /*0076*/ 	.short	0x0101


	//----- nvinfo : EIATTR_VRC_CTA_INIT_COUNT
	.align		4
        /*0078*/ 	.byte	0x02, 0x4a
	.zero		1
	.zero		1


	//----- nvinfo : EIATTR_EXIT_INSTR_OFFSETS
	.align		4
        /*007c*/ 	.byte	0x04, 0x1c
        /*007e*/ 	.short	(.L_27 - .L_26)


	//   ....[0]....
.L_26:
        /*0080*/ 	.word	0x00000920


	//   ....[1]....
        /*0084*/ 	.word	0x00000970


	//----- nvinfo : EIATTR_CRS_STACK_SIZE
	.align		4
.L_27:
        /*0088*/ 	.byte	0x04, 0x1e
        /*008a*/ 	.short	(.L_29 - .L_28)
.L_28:
        /*008c*/ 	.word	0x00000000


	//----- nvinfo : EIATTR_CBANK_PARAM_SIZE
	.align		4
.L_29:
        /*0090*/ 	.byte	0x03, 0x19
        /*0092*/ 	.short	0x0024


	//----- nvinfo : EIATTR_PARAM_CBANK
	.align		4
        /*0094*/ 	.byte	0x04, 0x0a
        /*0096*/ 	.short	(.L_31 - .L_30)
	.align		4
.L_30:
        /*0098*/ 	.word	index@(.nv.constant0._Z18matmul_kernel_tilePKfS0_Pfiii)
        /*009c*/ 	.short	0x0380
        /*009e*/ 	.short	0x0024


	//----- nvinfo : EIATTR_SW_WAR
	.align		4
.L_31:
        /*00a0*/ 	.byte	0x04, 0x36
        /*00a2*/ 	.short	(.L_33 - .L_32)
.L_32:
        /*00a4*/ 	.word	0x00000008
.L_33:


//--------------------- .nv.info._Z18matmul_kernel_basePKfS0_Pfiii --------------------------
	.section	.nv.info._Z18matmul_kernel_basePKfS0_Pfiii,"",@"SHT_CUDA_INFO"
	.sectionflags	@""
	.align	4


	//----- nvinfo : EIATTR_CUDA_API_VERSION
	.align		4
        /*0000*/ 	.byte	0x04, 0x37
        /*0002*/ 	.short	(.L_35 - .L_34)
.L_34:
        /*0004*/ 	.word	0x00000082


	//----- nvinfo : EIATTR_KPARAM_INFO
	.align		4
.L_35:
        /*0008*/ 	.byte	0x04, 0x17
        /*000a*/ 	.short	(.L_37 - .L_36)
.L_36:
        /*000c*/ 	.word	0x00000000
        /*0010*/ 	.short	0x0005
        /*0012*/ 	.short	0x0020
        /*0014*/ 	.byte	0x00, 0xf0, 0x11, 0x00


	//----- nvinfo : EIATTR_KPARAM_INFO
	.align		4
.L_37:
        /*0018*/ 	.byte	0x04, 0x17
        /*001a*/ 	.short	(.L_39 - .L_38)
.L_38:
        /*001c*/ 	.word	0x00000000
        /*0020*/ 	.short	0x0004
        /*0022*/ 	.short	0x001c
        /*0024*/ 	.byte	0x00, 0xf0, 0x11, 0x00


	//----- nvinfo : EIATTR_KPARAM_INFO
	.align		4
.L_39:
        /*0028*/ 	.byte	0x04, 0x17
        /*002a*/ 	.short	(.L_41 - .L_40)
.L_40:
        /*002c*/ 	.word	0x00000000
        /*0030*/ 	.short	0x0003
        /*0032*/ 	.short	0x0018
        /*0034*/ 	.byte	0x00, 0xf0, 0x11, 0x00


	//----- nvinfo : EIATTR_KPARAM_INFO
	.align		4
.L_41:
        /*0038*/ 	.byte	0x04, 0x17
        /*003a*/ 	.short	(.L_43 - .L_42)
.L_42:
        /*003c*/ 	.word	0x00000000
        /*0040*/ 	.short	0x0002
        /*0042*/ 	.short	0x0010
        /*0044*/ 	.byte	0x00, 0xf5, 0x21, 0x00


	//----- nvinfo : EIATTR_KPARAM_INFO
	.align		4
.L_43:
        /*0048*/ 	.byte	0x04, 0x17
        /*004a*/ 	.short	(.L_45 - .L_44)
.L_44:
        /*004c*/ 	.word	0x00000000
        /*0050*/ 	.short	0x0001
        /*0052*/ 	.short	0x0008
        /*0054*/ 	.byte	0x00, 0xf5, 0x21, 0x00


	//----- nvinfo : EIATTR_KPARAM_INFO
	.align		4
.L_45:
        /*0058*/ 	.byte	0x04, 0x17
        /*005a*/ 	.short	(.L_47 - .L_46)
.L_46:
        /*005c*/ 	.word	0x00000000
        /*0060*/ 	.short	0x0000
        /*0062*/ 	.short	0x0000
        /*0064*/ 	.byte	0x00, 0xf5, 0x21, 0x00


	//----- nvinfo : EIATTR_SPARSE_MMA_MASK
	.align		4
.L_47:
        /*0068*/ 	.byte	0x03, 0x50
        /*006a*/ 	.short	0x0000


	//----- nvinfo : EIATTR_MAXREG_COUNT
	.align		4
        /*006c*/ 	.byte	0x03, 0x1b
        /*006e*/ 	.short	0x00ff


	//----- nvinfo : EIATTR_MERCURY_ISA_VERSION
	.align		4
        /*0070*/ 	.byte	0x03, 0x5f
        /*0072*/ 	.short	0x0101


	//----- nvinfo : EIATTR_VRC_CTA_INIT_COUNT
	.align		4
        /*0074*/ 	.byte	0x02, 0x4a
	.zero		1
	.zero		1


	//----- nvinfo : EIATTR_EXIT_INSTR_OFFSETS
	.align		4
        /*0078*/ 	.byte	0x04, 0x1c
        /*007a*/ 	.short	(.L_49 - .L_48)


	//   ....[0]....
.L_48:
        /*007c*/ 	.word	0x00000050


	//   ....[1]....
        /*0080*/ 	.word	0x00000530


	//   ....[2]....
        /*0084*/ 	.word	0x000007c0


	//   ....[3]....
        /*0088*/ 	.word	0x000009a0


	//   ....[4]....
        /*008c*/ 	.word	0x00000a60


	//----- nvinfo : EIATTR_CRS_STACK_SIZE
	.align		4
.L_49:
        /*0090*/ 	.byte	0x04, 0x1e
        /*0092*/ 	.short	(.L_51 - .L_50)
.L_50:
        /*0094*/ 	.word	0x00000000


	//----- nvinfo : EIATTR_CBANK_PARAM_SIZE
	.align		4
.L_51:
        /*0098*/ 	.byte	0x03, 0x19
        /*009a*/ 	.short	0x0024


	//----- nvinfo : EIATTR_PARAM_CBANK
	.align		4
        /*009c*/ 	.byte	0x04, 0x0a
        /*009e*/ 	.short	(.L_53 - .L_52)
	.align		4
.L_52:
        /*00a0*/ 	.word	index@(.nv.constant0._Z18matmul_kernel_basePKfS0_Pfiii)
        /*00a4*/ 	.short	0x0380
        /*00a6*/ 	.short	0x0024


	//----- nvinfo : EIATTR_SW_WAR
	.align		4
.L_53:
        /*00a8*/ 	.byte	0x04, 0x36
        /*00aa*/ 	.short	(.L_55 - .L_54)
.L_54:
        /*00ac*/ 	.word	0x00000008
.L_55:


//--------------------- .nv.callgraph             --------------------------
	.section	.nv.callgraph,"",@"SHT_CUDA_CALLGRAPH"
	.align	4
	.sectionentsize	8
	.align		4
        /*0000*/ 	.word	0x00000000
	.align		4
        /*0004*/ 	.word	0xffffffff
	.align		4
        /*0008*/ 	.word	0x00000000
	.align		4
        /*000c*/ 	.word	0xfffffffe
	.align		4
        /*0010*/ 	.word	0x00000000
	.align		4
        /*0014*/ 	.word	0xfffffffd
	.align		4
        /*0018*/ 	.word	0x00000000
	.align		4
        /*001c*/ 	.word	0xfffffffc


//--------------------- .text._Z18matmul_kernel_tilePKfS0_Pfiii --------------------------
	.section	.text._Z18matmul_kernel_tilePKfS0_Pfiii,"ax",@progbits
	.align	128
        .global         _Z18matmul_kernel_tilePKfS0_Pfiii
        .type           _Z18matmul_kernel_tilePKfS0_Pfiii,@function
        .size           _Z18matmul_kernel_tilePKfS0_Pfiii,(.L_x_20 - _Z18matmul_kernel_tilePKfS0_Pfiii)
        .other          _Z18matmul_kernel_tilePKfS0_Pfiii,@"STO_CUDA_ENTRY STV_DEFAULT"
_Z18matmul_kernel_tilePKfS0_Pfiii:
.text._Z18matmul_kernel_tilePKfS0_Pfiii:
[----:B------:R-:W-:Y:S01]  /*0000*/  LDC R1, c[0x0][0x37c] ;  /* 0x0000df00ff017b82 */ /* 0x000fe20000000800 */
[----:B------:R-:W0:Y:S01]  /*0010*/  S2R R0, SR_TID.Y ;  /* 0x0000000000007919 */ /* 0x000e220000002200 */
[----:B------:R-:W1:Y:S06]  /*0020*/  LDCU UR10, c[0x0][0x3a0] ;  /* 0x00007400ff0a77ac */ /* 0x000e6c0008000800 */
[----:B------:R-:W0:Y:S01]  /*0030*/  LDC R3, c[0x0][0x364] ;  /* 0x0000d900ff037b82 */ /* 0x000e220000000800 */
[----:B------:R-:W-:Y:S01]  /*0040*/  HFMA2 R11, -RZ, RZ, 0, 0 ;  /* 0x00000000ff0b7431 */ /* 0x000fe200000001ff */
[----:B------:R-:W2:Y:S01]  /*0050*/  S2R R2, SR_TID.X ;  /* 0x0000000000027919 */ /* 0x000ea20000002100 */
[----:B------:R-:W3:Y:S05]  /*0060*/  LDCU.64 UR8, c[0x0][0x358] ;  /* 0x00006b00ff0877ac */ /* 0x000eea0008000a00 */
[----:B------:R-:W0:Y:S08]  /*0070*/  S2UR UR4, SR_CTAID.Y ;  /* 0x00000000000479c3 */ /* 0x000e300000002600 */
[----:B------:R-:W2:Y:S01]  /*0080*/  S2UR UR5, SR_CTAID.X ;  /* 0x00000000000579c3 */ /* 0x000ea20000002500 */
[----:B-1----:R-:W-:-:S07]  /*0090*/  UISETP.GE.AND UP0, UPT, UR10, 0x1, UPT ;  /* 0x000000010a00788c */ /* 0x002fce000bf06270 */
[----:B------:R-:W2:Y:S01]  /*00a0*/  LDC R21, c[0x0][0x360] ;  /* 0x0000d800ff157b82 */ /* 0x000ea20000000800 */
[----:B0-----:R-:W-:Y:S02]  /*00b0*/  IMAD R20, R3, UR4, R0 ;  /* 0x0000000403147c24 */ /* 0x001fe4000f8e0200 */
[----:B--2---:R-:W-:Y:S01]  /*00c0*/  IMAD R21, R21, UR5, R2 ;  /* 0x0000000515157c24 */ /* 0x004fe2000f8e0202 */
[----:B---3--:R-:W-:Y:S06]  /*00d0*/  BRA.U !UP0, `(.L_x_0) ;  /* 0x0000000908047547 */ /* 0x008fec000b800000 */
[----:B------:R-:W0:Y:S01]  /*00e0*/  S2UR UR7, SR_CgaCtaId ;  /* 0x00000000000779c3 */ /* 0x000e220000008800 */
[----:B------:R-:W1:Y:S01]  /*00f0*/  LDCU UR11, c[0x0][0x39c] ;  /* 0x00007380ff0b77ac */ /* 0x000e620008000800 */
[----:B------:R-:W-:Y:S01]  /*0100*/  IMAD R6, R20, UR10, R2 ;  /* 0x0000000a14067c24 */ /* 0x000fe2000f8e0202 */
[----:B------:R-:W-:Y:S01]  /*0110*/  MOV R11, RZ ;  /* 0x000000ff000b7202 */ /* 0x000fe20000000f00 */
[----:B------:R-:W-:Y:S01]  /*0120*/  UMOV UR5, 0x400 ;  /* 0x0000040000057882 */ /* 0x000fe20000000000 */
[----:B------:R-:W-:Y:S01]  /*0130*/  UIADD3 UR4, UPT, UPT, UR10, 0x1f, URZ ;  /* 0x0000001f0a047890 */ /* 0x000fe2000fffe0ff */
[----:B------:R-:W-:Y:S02]  /*0140*/  MOV R5, R2 ;  /* 0x0000000200057202 */ /* 0x000fe40000000f00 */
[----:B------:R-:W2:Y:S01]  /*0150*/  LDC R3, c[0x0][0x39c] ;  /* 0x0000e700ff037b82 */ /* 0x000ea20000000800 */
[----:B------:R-:W-:Y:S01]  /*0160*/  UIADD3 UR6, UPT, UPT, UR5, 0x1000, URZ ;  /* 0x0000100005067890 */ /* 0x000fe2000fffe0ff */
[----:B------:R-:W-:Y:S01]  /*0170*/  MOV R4, R0 ;  /* 0x0000000000047202 */ /* 0x000fe20000000f00 */
[----:B------:R-:W-:Y:S01]  /*0180*/  USHF.R.U32.HI UR4, URZ, 0x5, UR4 ;  /* 0x00000005ff047899 */ /* 0x000fe20008011604 */
[----:B------:R-:W3:Y:S04]  /*0190*/  LDCU UR13, c[0x0][0x3a0] ;  /* 0x00007400ff0d77ac */ /* 0x000ee80008000800 */
[----:B------:R-:W4:Y:S01]  /*01a0*/  LDC.64 R24, c[0x0][0x380] ;  /* 0x0000e000ff187b82 */ /* 0x000f220000000a00 */
[----:B------:R-:W2:Y:S01]  /*01b0*/  LDCU UR14, c[0x0][0x39c] ;  /* 0x00007380ff0e77ac */ /* 0x000ea20008000800 */
[----:B-1----:R-:W-:Y:S01]  /*01c0*/  IMAD R16, R0, UR11, R21 ;  /* 0x0000000b00107c24 */ /* 0x002fe2000f8e0215 */
[----:B------:R-:W1:Y:S05]  /*01d0*/  LDCU UR12, c[0x0][0x398] ;  /* 0x00007300ff0c77ac */ /* 0x000e6a0008000800 */
[----:B------:R-:W1:Y:S01]  /*01e0*/  LDC.64 R22, c[0x0][0x388] ;  /* 0x0000e200ff167b82 */ /* 0x000e620000000a00 */
[----:B0-----:R-:W-:-:S02]  /*01f0*/  ULEA UR5, UR7, UR5, 0x18 ;  /* 0x0000000507057291 */ /* 0x001fc4000f8ec0ff */
[----:B------:R-:W-:Y:S02]  /*0200*/  ULEA UR6, UR7, UR6, 0x18 ;  /* 0x0000000607067291 */ /* 0x000fe4000f8ec0ff */
[----:B------:R-:W-:Y:S02]  /*0210*/  UIADD3 UR4, UPT, UPT, -UR4, URZ, URZ ;  /* 0x000000ff04047290 */ /* 0x000fe4000fffe1ff */
[----:B------:R-:W-:Y:S02]  /*0220*/  LEA R19, R0, UR5, 0x7 ;  /* 0x0000000500137c11 */ /* 0x000fe4000f8e38ff */
[C---:B------:R-:W-:Y:S02]  /*0230*/  LEA R17, R2.reuse, UR6, 0x2 ;  /* 0x0000000602117c11 */ /* 0x040fe4000f8e10ff */
[----:B------:R-:W-:Y:S02]  /*0240*/  LEA R18, R2, R19, 0x2 ;  /* 0x0000001302127211 */ /* 0x000fe400078e10ff */
[----:B---3--:R-:W-:-:S07]  /*0250*/  LEA R7, R0, R17, 0x7 ;  /* 0x0000001100077211 */ /* 0x008fce00078e38ff */
.L_x_7:
[----:B------:R-:W-:Y:S01]  /*0260*/  ISETP.GT.U32.AND P0, PT, R2, 0x1f, PT ;  /* 0x0000001f0200780c */ /* 0x000fe20003f04070 */
[----:B------:R-:W-:-:S12]  /*0270*/  BSSY.RECONVERGENT B0, `(.L_x_1) ;  /* 0x000000a000007945 */ /* 0x000fd80003800200 */
[----:B-1----:R-:W-:Y:S05]  /*0280*/  @P0 BRA `(.L_x_2) ;  /* 0x0000000000200947 */ /* 0x002fea0003800000 */
[----:B------:R-:W-:-:S04]  /*0290*/  ISETP.GE.AND P0, PT, R5, UR13, PT ;  /* 0x0000000d05007c0c */ /* 0x000fc8000bf06270 */
[----:B-1----:R-:W-:-:S13]  /*02a0*/  ISETP.GE.OR P0, PT, R20, UR12, P0 ;  /* 0x0000000c14007c0c */ /* 0x002fda0008706670 */
[----:B------:R-:W-:Y:S05]  /*02b0*/  @P0 BRA `(.L_x_3) ;  /* 0x0000000000100947 */ /* 0x000fea0003800000 */
[----:B----4-:R-:W-:-:S06]  /*02c0*/  IMAD.WIDE.U32 R8, R6, 0x4, R24 ;  /* 0x0000000406087825 */ /* 0x010fcc00078e0018 */
[----:B------:R-:W3:Y:S04]  /*02d0*/  LDG.E R9, desc[UR8][R8.64] ;  /* 0x0000000808097981 */ /* 0x000ee8000c1e1900 */
[----:B---3--:R0:W-:Y:S01]  /*02e0*/  STS [R18], R9 ;  /* 0x0000000912007388 */ /* 0x0081e20000000800 */
[----:B------:R-:W-:Y:S05]  /*02f0*/  BRA `(.L_x_2) ;  /* 0x0000000000047947 */ /* 0x000fea0003800000 */
.L_x_3:
[----:B------:R3:W-:Y:S02]  /*0300*/  STS [R18], RZ ;  /* 0x000000ff12007388 */ /* 0x0007e40000000800 */
.L_x_2:
[----:B-12---:R-:W-:Y:S05]  /*0310*/  BSYNC.RECONVERGENT B0 ;  /* 0x0000000000007941 */ /* 0x006fea0003800200 */
.L_x_1:
[----:B------:R-:W-:Y:S01]  /*0320*/  ISETP.GT.U32.AND P0, PT, R0, 0x1f, PT ;  /* 0x0000001f0000780c */ /* 0x000fe20003f04070 */
[----:B------:R-:W-:-:S12]  /*0330*/  BSSY.RECONVERGENT B0, `(.L_x_4) ;  /* 0x000000a000007945 */ /* 0x000fd80003800200 */
[----:B------:R-:W-:Y:S05]  /*0340*/  @P0 BRA `(.L_x_5) ;  /* 0x0000000000200947 */ /* 0x000fea0003800000 */
[----:B------:R-:W-:-:S04]  /*0350*/  ISETP.GE.AND P0, PT, R4, UR13, PT ;  /* 0x0000000d04007c0c */ /* 0x000fc8000bf06270 */
[----:B------:R-:W-:-:S13]  /*0360*/  ISETP.GE.OR P0, PT, R21, UR14, P0 ;  /* 0x0000000e15007c0c */ /* 0x000fda0008706670 */
[----:B------:R-:W-:Y:S05]  /*0370*/  @P0 BRA `(.L_x_6) ;  /* 0x0000000000100947 */ /* 0x000fea0003800000 */
[----:B0-----:R-:W-:-:S06]  /*0380*/  IMAD.WIDE R8, R16, 0x4, R22 ;  /* 0x0000000410087825 */ /* 0x001fcc00078e0216 */
[----:B------:R-:W2:Y:S04]  /*0390*/  LDG.E R8, desc[UR8][R8.64] ;  /* 0x0000000808087981 */ /* 0x000ea8000c1e1900 */
[----:B--2---:R2:W-:Y:S01]  /*03a0*/  STS [R7], R8 ;  /* 0x0000000807007388 */ /* 0x0045e20000000800 */
[----:B------:R-:W-:Y:S05]  /*03b0*/  BRA `(.L_x_5) ;  /* 0x0000000000047947 */ /* 0x000fea0003800000 */
.L_x_6:
[----:B------:R1:W-:Y:S02]  /*03c0*/  STS [R7], RZ ;  /* 0x000000ff07007388 */ /* 0x0003e40000000800 */
.L_x_5:
[----:B------:R-:W-:Y:S05]  /*03d0*/  BSYNC.RECONVERGENT B0 ;  /* 0x0000000000007941 */ /* 0x000fea0003800200 */
.L_x_4:
[----:B------:R-:W-:Y:S01]  /*03e0*/  BAR.SYNC.DEFER_BLOCKING 0x0 ;  /* 0x0000000000007b1d */ /* 0x000fe20000010000 */
[----:B------:R-:W-:Y:S01]  /*03f0*/  UIADD3 UR4, UPT, UPT, UR4, 0x1, URZ ;  /* 0x0000000104047890 */ /* 0x000fe2000fffe0ff */
[----:B------:R-:W-:Y:S02]  /*0400*/  LEA R16, R3, R16, 0x5 ;  /* 0x0000001003107211 */ /* 0x000fe400078e28ff */
[----:B------:R-:W-:Y:S01]  /*0410*/  IADD3 R4, PT, PT, R4, 0x20, RZ ;  /* 0x0000002004047810 */ /* 0x000fe20007ffe0ff */
[----:B------:R-:W-:Y:S01]  /*0420*/  UISETP.NE.AND UP0, UPT, UR4, URZ, UPT ;  /* 0x000000ff0400728c */ /* 0x000fe2000bf05270 */
[----:B------:R-:W-:Y:S02]  /*0430*/  IADD3 R6, PT, PT, R6, 0x20, RZ ;  /* 0x0000002006067810 */ /* 0x000fe40007ffe0ff */
[----:B------:R-:W-:Y:S01]  /*0440*/  IADD3 R5, PT, PT, R5, 0x20, RZ ;  /* 0x0000002005057810 */ /* 0x000fe20007ffe0ff */
[----:B--2---:R-:W-:Y:S04]  /*0450*/  LDS R8, [R17] ;  /* 0x0000000011087984 */ /* 0x004fe80000000800 */
[----:B------:R-:W2:Y:S04]  /*0460*/  LDS.128 R12, [R19] ;  /* 0x00000000130c7984 */ /* 0x000ea80000000c00 */
[----:B0-----:R-:W0:Y:S04]  /*0470*/  LDS R9, [R17+0x80] ;  /* 0x0000800011097984 */ /* 0x001e280000000800 */
[----:B------:R-:W5:Y:S04]  /*0480*/  LDS R10, [R17+0x100] ;  /* 0x00010000110a7984 */ /* 0x000f680000000800 */
[----:B------:R-:W3:Y:S04]  /*0490*/  LDS R26, [R17+0x180] ;  /* 0x00018000111a7984 */ /* 0x000ee80000000800 */
[----:B------:R-:W-:Y:S01]  /*04a0*/  LDS R29, [R17+0xf80] ;  /* 0x000f8000111d7984 */ /* 0x000fe20000000800 */
[----:B--2---:R-:W-:-:S03]  /*04b0*/  FFMA R8, R12, R8, R11 ;  /* 0x000000080c087223 */ /* 0x004fc6000000000b */
[----:B------:R-:W-:Y:S01]  /*04c0*/  LDS R12, [R17+0x300] ;  /* 0x00030000110c7984 */ /* 0x000fe20000000800 */
[----:B0-----:R-:W-:-:S03]  /*04d0*/  FFMA R9, R9, R13, R8 ;  /* 0x0000000d09097223 */ /* 0x001fc60000000008 */
[----:B------:R-:W-:Y:S01]  /*04e0*/  LDS R13, [R17+0x200] ;  /* 0x00020000110d7984 */ /* 0x000fe20000000800 */
[----:B-----5:R-:W-:-:S03]  /*04f0*/  FFMA R27, R10, R14, R9 ;  /* 0x0000000e0a1b7223 */ /* 0x020fc60000000009 */
[----:B------:R-:W0:Y:S01]  /*0500*/  LDS.128 R8, [R19+0x10] ;  /* 0x0000100013087984 */ /* 0x000e220000000c00 */
[----:B---3--:R-:W-:-:S03]  /*0510*/  FFMA R15, R26, R15, R27 ;  /* 0x0000000f1a0f7223 */ /* 0x008fc6000000001b */
[----:B------:R-:W2:Y:S04]  /*0520*/  LDS R27, [R17+0x280] ;  /* 0x00028000111b7984 */ /* 0x000ea80000000800 */
[----:B------:R-:W3:Y:S01]  /*0530*/  LDS R26, [R17+0x380] ;  /* 0x00038000111a7984 */ /* 0x000ee20000000800 */
[----:B0-----:R-:W-:-:S04]  /*0540*/  FFMA R8, R8, R13, R15 ;  /* 0x0000000d08087223 */ /* 0x001fc8000000000f */
[----:B--2---:R-:W-:Y:S02]  /*0550*/  FFMA R27, R27, R9, R8 ;  /* 0x000000091b1b7223 */ /* 0x004fe40000000008 */
[----:B------:R-:W-:Y:S02]  /*0560*/  LDS R9, [R17+0x400] ;  /* 0x0004000011097984 */ /* 0x000fe40000000800 */
[----:B------:R-:W-:Y:S02]  /*0570*/  FFMA R27, R12, R10, R27 ;  /* 0x0000000a0c1b7223 */ /* 0x000fe4000000001b */
[----:B------:R-:W0:Y:S02]  /*0580*/  LDS.128 R12, [R19+0x20] ;  /* 0x00002000130c7984 */ /* 0x000e240000000c00 */
[----:B---3--:R-:W-:Y:S02]  /*0590*/  FFMA R11, R26, R11, R27 ;  /* 0x0000000b1a0b7223 */ /* 0x008fe4000000001b */
[----:B------:R-:W2:Y:S04]  /*05a0*/  LDS R27, [R17+0x480] ;  /* 0x00048000111b7984 */ /* 0x000ea80000000800 */
[----:B------:R-:W3:Y:S04]  /*05b0*/  LDS R8, [R17+0x500] ;  /* 0x0005000011087984 */ /* 0x000ee80000000800 */
[----:B------:R-:W5:Y:S01]  /*05c0*/  LDS R26, [R17+0x580] ;  /* 0x00058000111a7984 */ /* 0x000f620000000800 */
[----:B0-----:R-:W-:-:S04]  /*05d0*/  FFMA R12, R12, R9, R11 ;  /* 0x000000090c0c7223 */ /* 0x001fc8000000000b */
[----:B--2---:R-:W-:Y:S02]  /*05e0*/  FFMA R27, R27, R13, R12 ;  /* 0x0000000d1b1b7223 */ /* 0x004fe4000000000c */
[----:B------:R-:W-:Y:S02]  /*05f0*/  LDS R13, [R17+0x600] ;  /* 0x00060000110d7984 */ /* 0x000fe40000000800 */
[----:B---3--:R-:W-:Y:S02]  /*0600*/  FFMA R27, R8, R14, R27 ;  /* 0x0000000e081b7223 */ /* 0x008fe4000000001b */
[----:B------:R-:W0:Y:S02]  /*0610*/  LDS.128 R8, [R19+0x30] ;  /* 0x0000300013087984 */ /* 0x000e240000000c00 */
[----:B-----5:R-:W-:Y:S02]  /*0620*/  FFMA R15, R26, R15, R27 ;  /* 0x0000000f1a0f7223 */ /* 0x020fe4000000001b */
        /* <DEDUP_REMOVED lines=37> */
[----:B------:R-:W3:Y:S01]  /*0880*/  LDS R12, [R17+0xf00] ;  /* 0x000f0000110c7984 */ /* 0x000ee20000000800 */
[----:B0-----:R-:W-:-:S04]  /*0890*/  FFMA R8, R8, R13, R15 ;  /* 0x0000000d08087223 */ /* 0x001fc8000000000f */
[----:B--2---:R-:W-:-:S04]  /*08a0*/  FFMA R9, R27, R9, R8 ;  /* 0x000000091b097223 */ /* 0x004fc80000000008 */
[----:B---3--:R-:W-:-:S04]  /*08b0*/  FFMA R10, R12, R10, R9 ;  /* 0x0000000a0c0a7223 */ /* 0x008fc80000000009 */
[----:B------:R-:W-:Y:S01]  /*08c0*/  FFMA R11, R29, R11, R10 ;  /* 0x0000000b1d0b7223 */ /* 0x000fe2000000000a */
[----:B------:R-:W-:Y:S06]  /*08d0*/  BAR.SYNC.DEFER_BLOCKING 0x0 ;  /* 0x0000000000007b1d */ /* 0x000fec0000010000 */
[----:B------:R-:W-:Y:S05]  /*08e0*/  BRA.U UP0, `(.L_x_7) ;  /* 0xfffffff9005c7547 */ /* 0x000fea000b83ffff */
.L_x_0:
[----:B------:R-:W0:Y:S02]  /*08f0*/  LDCU.64 UR6, c[0x0][0x398] ;  /* 0x00007300ff0677ac */ /* 0x000e240008000a00 */
[----:B0-----:R-:W-:-:S04]  /*0900*/  ISETP.GE.AND P0, PT, R21, UR7, PT ;  /* 0x0000000715007c0c */ /* 0x001fc8000bf06270 */
[----:B------:R-:W-:-:S13]  /*0910*/  ISETP.GE.OR P0, PT, R20, UR6, P0 ;  /* 0x0000000614007c0c */ /* 0x000fda0008706670 */
[----:B------:R-:W-:Y:S05]  /*0920*/  @P0 EXIT ;  /* 0x000000000000094d */ /* 0x000fea0003800000 */
[----:B------:R-:W0:Y:S01]  /*0930*/  LDC.64 R2, c[0x0][0x390] ;  /* 0x0000e400ff027b82 */ /* 0x000e220000000a00 */
[----:B------:R-:W-:-:S04]  /*0940*/  IMAD R21, R20, UR7, R21 ;  /* 0x0000000714157c24 */ /* 0x000fc8000f8e0215 */
[----:B0-----:R-:W-:-:S05]  /*0950*/  IMAD.WIDE R2, R21, 0x4, R2 ;  /* 0x0000000415027825 */ /* 0x001fca00078e0202 */
[----:B------:R-:W-:Y:S01]  /*0960*/  STG.E desc[UR8][R2.64], R11 ;  /* 0x0000000b02007986 */ /* 0x000fe2000c101908 */
[----:B------:R-:W-:Y:S05]  /*0970*/  EXIT ;  /* 0x000000000000794d */ /* 0x000fea0003800000 */
.L_x_8:
[----:B------:R-:W-:-:S00]  /*0980*/  BRA `(.L_x_8) ;  /* 0xfffffffc00fc7947 */ /* 0x000fc0000383ffff */
[----:B------:R-:W-:-:S00]  /*0990*/  NOP ;  /* 0x0000000000007918 */ /* 0x000fc00000000000 */
        /* <DEDUP_REMOVED lines=14> */
.L_x_20:


//--------------------- .text._Z18matmul_kernel_basePKfS0_Pfiii --------------------------
	.section	.text._Z18matmul_kernel_basePKfS0_Pfiii,"ax",@progbits
	.align	128
        .global         _Z18matmul_kernel_basePKfS0_Pfiii
        .type           _Z18matmul_kernel_basePKfS0_Pfiii,@function
        .size           _Z18matmul_kernel_basePKfS0_Pfiii,(.L_x_21 - _Z18matmul_kernel_basePKfS0_Pfiii)
        .other          _Z18matmul_kernel_basePKfS0_Pfiii,@"STO_CUDA_ENTRY STV_DEFAULT"
_Z18matmul_kernel_basePKfS0_Pfiii:
.text._Z18matmul_kernel_basePKfS0_Pfiii:
[----:B------:R-:W-:Y:S08]  /*0000*/  LDC R1, c[0x0][0x37c] ;  /* 0x0000df00ff017b82 */ /* 0x000ff00000000800 */
[----:B------:R-:W0:Y:S01]  /*0010*/  LDC R8, c[0x0][0x3a0] ;  /* 0x0000e800ff087b82 */ /* 0x000e220000000800 */
[----:B------:R-:W1:Y:S07]  /*0020*/  S2R R5, SR_TID.X ;  /* 0x0000000000057919 */ /* 0x000e6e0000002100 */
[----:B------:R-:W2:Y:S01]  /*0030*/  S2UR UR4, SR_CTAID.X ;  /* 0x00000000000479c3 */ /* 0x000ea20000002500 */
[----:B0-----:R-:W-:-:S13]  /*0040*/  ISETP.GE.AND P0, PT, R8, 0x1, PT ;  /* 0x000000010800780c */ /* 0x001fda0003f06270 */
[----:B-12---:R-:W-:Y:S05]  /*0050*/  @!P0 EXIT ;  /* 0x000000000000894d */ /* 0x006fea0003800000 */
[----:B------:R-:W0:Y:S01]  /*0060*/  S2R R0, SR_TID.Y ;  /* 0x0000000000007919 */ /* 0x000e220000002200 */
[----:B------:R-:W1:Y:S01]  /*0070*/  LDC R10, c[0x0][0x360] ;  /* 0x0000d800ff0a7b82 */ /* 0x000e620000000800 */
[----:B------:R-:W2:Y:S01]  /*0080*/  LDCU.64 UR6, c[0x0][0x398] ;  /* 0x00007300ff0677ac */ /* 0x000ea20008000a00 */
[C---:B------:R-:W-:Y:S01]  /*0090*/  ISETP.GE.U32.AND P1, PT, R8.reuse, 0x8, PT ;  /* 0x000000080800780c */ /* 0x040fe20003f26070 */
[----:B------:R-:W0:Y:S01]  /*00a0*/  S2R R7, SR_CTAID.Y ;  /* 0x0000000000077919 */ /* 0x000e220000002600 */
[----:B------:R-:W-:Y:S01]  /*00b0*/  HFMA2 R11, -RZ, RZ, 0, 0 ;  /* 0x00000000ff0b7431 */ /* 0x000fe200000001ff */
[----:B------:R-:W0:Y:S01]  /*00c0*/  LDCU UR5, c[0x0][0x364] ;  /* 0x00006c80ff0577ac */ /* 0x000e220008000800 */
[----:B------:R-:W-:Y:S02]  /*00d0*/  LOP3.LUT R14, R8, 0x7, RZ, 0xc0, !PT ;  /* 0x00000007080e7812 */ /* 0x000fe400078ec0ff */
[----:B------:R-:W3:Y:S01]  /*00e0*/  LDC.64 R2, c[0x0][0x390] ;  /* 0x0000e400ff027b82 */ /* 0x000ee20000000a00 */
[----:B--2---:R-:W-:Y:S01]  /*00f0*/  MOV R12, UR7 ;  /* 0x00000007000c7c02 */ /* 0x004fe20008000f00 */
[----:B-1----:R-:W-:-:S05]  /*0100*/  IMAD R10, R10, UR4, R5 ;  /* 0x000000040a0a7c24 */ /* 0x002fca000f8e0205 */
[-C--:B------:R-:W-:Y:S01]  /*0110*/  ISETP.GE.AND P0, PT, R10, R12.reuse, PT ;  /* 0x0000000c0a00720c */ /* 0x080fe20003f06270 */
[----:B0-----:R-:W-:Y:S01]  /*0120*/  IMAD R5, R7, UR5, R0 ;  /* 0x0000000507057c24 */ /* 0x001fe2000f8e0200 */
[----:B------:R-:W0:Y:S03]  /*0130*/  LDCU.64 UR4, c[0x0][0x358] ;  /* 0x00006b00ff0477ac */ /* 0x000e260008000a00 */
[C---:B------:R-:W-:Y:S01]  /*0140*/  IMAD R7, R5.reuse, R12, R10 ;  /* 0x0000000c05077224 */ /* 0x040fe200078e020a */
[C---:B------:R-:W-:Y:S01]  /*0150*/  ISETP.GE.OR P0, PT, R5.reuse, UR6, P0 ;  /* 0x0000000605007c0c */ /* 0x040fe20008706670 */
[----:B------:R-:W-:Y:S02]  /*0160*/  IMAD R0, R5, R8, RZ ;  /* 0x0000000805007224 */ /* 0x000fe400078e02ff */
[----:B---3--:R-:W-:Y:S01]  /*0170*/  IMAD.WIDE R2, R7, 0x4, R2 ;  /* 0x0000000407027825 */ /* 0x008fe200078e0202 */
[----:B------:R-:W-:Y:S09]  /*0180*/  @!P1 BRA `(.L_x_9) ;  /* 0x0000000000e49947 */ /* 0x000ff20003800000 */
[----:B------:R-:W1:Y:S01]  /*0190*/  LDC R12, c[0x0][0x39c] ;  /* 0x0000e700ff0c7b82 */ /* 0x000e620000000800 */
[----:B------:R-:W-:Y:S02]  /*01a0*/  LOP3.LUT R11, R8, 0x7ffffff8, RZ, 0xc0, !PT ;  /* 0x7ffffff8080b7812 */ /* 0x000fe400078ec0ff */
[----:B------:R-:W-:Y:S02]  /*01b0*/  MOV R13, R0 ;  /* 0x00000000000d7202 */ /* 0x000fe40000000f00 */
[----:B------:R-:W-:Y:S02]  /*01c0*/  MOV R15, R10 ;  /* 0x0000000a000f7202 */ /* 0x000fe40000000f00 */
[----:B------:R-:W-:Y:S01]  /*01d0*/  IADD3 R22, PT, PT, -R11, RZ, RZ ;  /* 0x000000ff0b167210 */ /* 0x000fe20007ffe1ff */
[----:B------:R-:W2:Y:S08]  /*01e0*/  LDC.64 R4, c[0x0][0x380] ;  /* 0x0000e000ff047b82 */ /* 0x000eb00000000a00 */
[----:B------:R-:W3:Y:S02]  /*01f0*/  LDC.64 R6, c[0x0][0x388] ;  /* 0x0000e200ff067b82 */ /* 0x000ee40000000a00 */
.L_x_12:
[----:B------:R-:W-:Y:S01]  /*0200*/  IADD3 R22, PT, PT, R22, 0x8, RZ ;  /* 0x0000000816167810 */ /* 0x000fe20007ffe0ff */
[----:B------:R-:W-:Y:S03]  /*0210*/  BSSY.RECONVERGENT B0, `(.L_x_10) ;  /* 0x000002d000007945 */ /* 0x000fe60003800200 */
[----:B------:R-:W-:Y:S01]  /*0220*/  ISETP.NE.AND P1, PT, R22, RZ, PT ;  /* 0x000000ff1600720c */ /* 0x000fe20003f25270 */
[----:B----4-:R-:W-:-:S12]  /*0230*/  @P0 BRA `(.L_x_11) ;  /* 0x0000000000a80947 */ /* 0x010fd80003800000 */
[----:B--2---:R-:W-:Y:S01]  /*0240*/  IMAD.WIDE.U32 R8, R13, 0x4, R4 ;  /* 0x000000040d087825 */ /* 0x004fe200078e0004 */
[----:B0-----:R-:W2:Y:S03]  /*0250*/  LDG.E R21, desc[UR4][R2.64] ;  /* 0x0000000402157981 */ /* 0x001ea6000c1e1900 */
[----:B---3--:R-:W-:Y:S01]  /*0260*/  IMAD.WIDE R16, R15, 0x4, R6 ;  /* 0x000000040f107825 */ /* 0x008fe200078e0206 */
[----:B------:R-:W2:Y:S04]  /*0270*/  LDG.E R18, desc[UR4][R8.64] ;  /* 0x0000000408127981 */ /* 0x000ea8000c1e1900 */
[----:B------:R-:W2:Y:S02]  /*0280*/  LDG.E R19, desc[UR4][R16.64] ;  /* 0x0000000410137981 */ /* 0x000ea4000c1e1900 */
[----:B--2---:R-:W-:Y:S01]  /*0290*/  FFMA R23, R18, R19, R21 ;  /* 0x0000001312177223 */ /* 0x004fe20000000015 */
[----:B-1----:R-:W-:-:S04]  /*02a0*/  IMAD.WIDE R18, R12, 0x4, R16 ;  /* 0x000000040c127825 */ /* 0x002fc800078e0210 */
[----:B------:R0:W-:Y:S04]  /*02b0*/  STG.E desc[UR4][R2.64], R23 ;  /* 0x0000001702007986 */ /* 0x0001e8000c101904 */
[----:B------:R-:W2:Y:S04]  /*02c0*/  LDG.E R20, desc[UR4][R8.64+0x4] ;  /* 0x0000040408147981 */ /* 0x000ea8000c1e1900 */
[----:B------:R-:W2:Y:S02]  /*02d0*/  LDG.E R21, desc[UR4][R18.64] ;  /* 0x0000000412157981 */ /* 0x000ea4000c1e1900 */
[----:B--2---:R-:W-:Y:S01]  /*02e0*/  FFMA R25, R20, R21, R23 ;  /* 0x0000001514197223 */ /* 0x004fe20000000017 */
[----:B------:R-:W-:-:S04]  /*02f0*/  IMAD.WIDE R20, R12, 0x4, R18 ;  /* 0x000000040c147825 */ /* 0x000fc800078e0212 */
[----:B------:R1:W-:Y:S04]  /*0300*/  STG.E desc[UR4][R2.64], R25 ;  /* 0x0000001902007986 */ /* 0x0003e8000c101904 */
[----:B------:R-:W2:Y:S04]  /*0310*/  LDG.E R24, desc[UR4][R8.64+0x8] ;  /* 0x0000080408187981 */ /* 0x000ea8000c1e1900 */
[----:B------:R-:W2:Y:S01]  /*0320*/  LDG.E R26, desc[UR4][R20.64] ;  /* 0x00000004141a7981 */ /* 0x000ea2000c1e1900 */
[----:B------:R-:W-:-:S04]  /*0330*/  IMAD.WIDE R16, R12, 0x4, R20 ;  /* 0x000000040c107825 */ /* 0x000fc800078e0214 */
[----:B--2---:R-:W-:-:S05]  /*0340*/  FFMA R27, R24, R26, R25 ;  /* 0x0000001a181b7223 */ /* 0x004fca0000000019 */
[----:B------:R2:W-:Y:S04]  /*0350*/  STG.E desc[UR4][R2.64], R27 ;  /* 0x0000001b02007986 */ /* 0x0005e8000c101904 */
[----:B------:R-:W3:Y:S04]  /*0360*/  LDG.E R24, desc[UR4][R8.64+0xc] ;  /* 0x00000c0408187981 */ /* 0x000ee8000c1e1900 */
[----:B0-----:R-:W3:Y:S01]  /*0370*/  LDG.E R23, desc[UR4][R16.64] ;  /* 0x0000000410177981 */ /* 0x001ee2000c1e1900 */
[----:B------:R-:W-:-:S04]  /*0380*/  IMAD.WIDE R18, R12, 0x4, R16 ;  /* 0x000000040c127825 */ /* 0x000fc800078e0210 */
[----:B---3--:R-:W-:-:S05]  /*0390*/  FFMA R23, R24, R23, R27 ;  /* 0x0000001718177223 */ /* 0x008fca000000001b */
[----:B------:R0:W-:Y:S04]  /*03a0*/  STG.E desc[UR4][R2.64], R23 ;  /* 0x0000001702007986 */ /* 0x0001e8000c101904 */
[----:B------:R-:W3:Y:S04]  /*03b0*/  LDG.E R24, desc[UR4][R8.64+0x10] ;  /* 0x0000100408187981 */ /* 0x000ee8000c1e1900 */
[----:B-1----:R-:W3:Y:S01]  /*03c0*/  LDG.E R25, desc[UR4][R18.64] ;  /* 0x0000000412197981 */ /* 0x002ee2000c1e1900 */
[----:B------:R-:W-:-:S04]  /*03d0*/  IMAD.WIDE R20, R12, 0x4, R18 ;  /* 0x000000040c147825 */ /* 0x000fc800078e0212 */
[----:B---3--:R-:W-:-:S05]  /*03e0*/  FFMA R25, R24, R25, R23 ;  /* 0x0000001918197223 */ /* 0x008fca0000000017 */
[----:B------:R4:W-:Y:S04]  /*03f0*/  STG.E desc[UR4][R2.64], R25 ;  /* 0x0000001902007986 */ /* 0x0009e8000c101904 */
[----:B------:R-:W2:Y:S04]  /*0400*/  LDG.E R24, desc[UR4][R8.64+0x14] ;  /* 0x0000140408187981 */ /* 0x000ea8000c1e1900 */
[----:B------:R-:W2:Y:S01]  /*0410*/  LDG.E R26, desc[UR4][R20.64] ;  /* 0x00000004141a7981 */ /* 0x000ea2000c1e1900 */
[----:B------:R-:W-:-:S04]  /*0420*/  IMAD.WIDE R16, R12, 0x4, R20 ;  /* 0x000000040c107825 */ /* 0x000fc800078e0214 */
[----:B--2---:R-:W-:-:S05]  /*0430*/  FFMA R27, R24, R26, R25 ;  /* 0x0000001a181b7223 */ /* 0x004fca0000000019 */
[----:B------:R4:W-:Y:S04]  /*0440*/  STG.E desc[UR4][R2.64], R27 ;  /* 0x0000001b02007986 */ /* 0x0009e8000c101904 */
[----:B------:R-:W2:Y:S04]  /*0450*/  LDG.E R24, desc[UR4][R8.64+0x18] ;  /* 0x0000180408187981 */ /* 0x000ea8000c1e1900 */
[----:B0-----:R-:W2:Y:S01]  /*0460*/  LDG.E R23, desc[UR4][R16.64] ;  /* 0x0000000410177981 */ /* 0x001ea2000c1e1900 */
[----:B------:R-:W-:-:S04]  /*0470*/  IMAD.WIDE R18, R12, 0x4, R16 ;  /* 0x000000040c127825 */ /* 0x000fc800078e0210 */
[----:B--2---:R-:W-:-:S05]  /*0480*/  FFMA R23, R24, R23, R27 ;  /* 0x0000001718177223 */ /* 0x004fca000000001b */
[----:B------:R4:W-:Y:S04]  /*0490*/  STG.E desc[UR4][R2.64], R23 ;  /* 0x0000001702007986 */ /* 0x0009e8000c101904 */
[----:B------:R-:W2:Y:S04]  /*04a0*/  LDG.E R24, desc[UR4][R8.64+0x1c] ;  /* 0x00001c0408187981 */ /* 0x000ea8000c1e1900 */
[----:B------:R-:W2:Y:S02]  /*04b0*/  LDG.E R18, desc[UR4][R18.64] ;  /* 0x0000000412127981 */ /* 0x000ea4000c1e1900 */
[----:B--2---:R-:W-:-:S05]  /*04c0*/  FFMA R21, R24, R18, R23 ;  /* 0x0000001218157223 */ /* 0x004fca0000000017 */
[----:B------:R4:W-:Y:S02]  /*04d0*/  STG.E desc[UR4][R2.64], R21 ;  /* 0x0000001502007986 */ /* 0x0009e4000c101904 */
.L_x_11:
[----:B0-----:R-:W-:Y:S05]  /*04e0*/  BSYNC.RECONVERGENT B0 ;  /* 0x0000000000007941 */ /* 0x001fea0003800200 */
.L_x_10:
[----:B------:R-:W-:Y:S02]  /*04f0*/  IADD3 R13, PT, PT, R13, 0x8, RZ ;  /* 0x000000080d0d7810 */ /* 0x000fe40007ffe0ff */
[----:B-1----:R-:W-:Y:S01]  /*0500*/  LEA R15, R12, R15, 0x3 ;  /* 0x0000000f0c0f7211 */ /* 0x002fe200078e18ff */
[----:B------:R-:W-:Y:S06]  /*0510*/  @P1 BRA `(.L_x_12) ;  /* 0xfffffffc00381947 */ /* 0x000fec000383ffff */
.L_x_9:
[----:B------:R-:W-:-:S13]  /*0520*/  ISETP.NE.AND P1, PT, R14, RZ, PT ;  /* 0x000000ff0e00720c */ /* 0x000fda0003f25270 */
[----:B0-----:R-:W-:Y:S05]  /*0530*/  @!P1 EXIT ;  /* 0x000000000000994d */ /* 0x001fea0003800000 */
[----:B--2---:R-:W0:Y:S01]  /*0540*/  LDC R4, c[0x0][0x3a0] ;  /* 0x0000e800ff047b82 */ /* 0x004e220000000800 */
[----:B------:R-:W-:Y:S02]  /*0550*/  ISETP.GE.U32.AND P1, PT, R14, 0x4, PT ;  /* 0x000000040e00780c */ /* 0x000fe40003f26070 */
[----:B0-----:R-:W-:-:S11]  /*0560*/  LOP3.LUT R13, R4, 0x3, RZ, 0xc0, !PT ;  /* 0x00000003040d7812 */ /* 0x001fd600078ec0ff */
[----:B------:R-:W-:Y:S05]  /*0570*/  @!P1 BRA `(.L_x_13) ;  /* 0x00000000008c9947 */ /* 0x000fea0003800000 */
[----:B------:R-:W-:Y:S04]  /*0580*/  BSSY.RECONVERGENT B0, `(.L_x_14) ;  /* 0x0000021000007945 */ /* 0x000fe80003800200 */
[----:B------:R-:W-:Y:S05]  /*0590*/  @P0 BRA `(.L_x_15) ;  /* 0x00000000007c0947 */ /* 0x000fea0003800000 */
[----:B------:R-:W0:Y:S01]  /*05a0*/  LDC.64 R14, c[0x0][0x380] ;  /* 0x0000e000ff0e7b82 */ /* 0x000e220000000a00 */
[----:B------:R-:W-:Y:S01]  /*05b0*/  IADD3 R5, PT, PT, R0, R11, RZ ;  /* 0x0000000b00057210 */ /* 0x000fe20007ffe0ff */
[----:B---3--:R-:W-:Y:S01]  /*05c0*/  IMAD R7, R11, R12, R10 ;  /* 0x0000000c0b077224 */ /* 0x008fe200078e020a */
[----:B------:R-:W2:Y:S01]  /*05d0*/  LDG.E R17, desc[UR4][R2.64] ;  /* 0x0000000402117981 */ /* 0x000ea2000c1e1900 */
[----:B------:R-:W1:Y:S04]  /*05e0*/  LDCU.64 UR6, c[0x0][0x380] ;  /* 0x00007000ff0677ac */ /* 0x000e680008000a00 */
[----:B------:R-:W3:Y:S01]  /*05f0*/  LDC.64 R8, c[0x0][0x388] ;  /* 0x0000e200ff087b82 */ /* 0x000ee20000000a00 */
[----:B0-----:R-:W-:-:S06]  /*0600*/  IMAD.WIDE.U32 R14, R5, 0x4, R14 ;  /* 0x00000004050e7825 */ /* 0x001fcc00078e000e */
[----:B------:R-:W2:Y:S01]  /*0610*/  LDG.E R14, desc[UR4][R14.64] ;  /* 0x000000040e0e7981 */ /* 0x000ea2000c1e1900 */
[----:B---3--:R-:W-:-:S05]  /*0620*/  IMAD.WIDE R8, R7, 0x4, R8 ;  /* 0x0000000407087825 */ /* 0x008fca00078e0208 */
[----:B------:R-:W2:Y:S01]  /*0630*/  LDG.E R5, desc[UR4][R8.64] ;  /* 0x0000000408057981 */ /* 0x000ea2000c1e1900 */
[----:B------:R-:W-:-:S04]  /*0640*/  IADD3 R7, P1, PT, R0, R11, RZ ;  /* 0x0000000b00077210 */ /* 0x000fc80007f3e0ff */
[----:B------:R-:W-:Y:S02]  /*0650*/  IADD3.X R16, PT, PT, RZ, RZ, RZ, P1, !PT ;  /* 0x000000ffff107210 */ /* 0x000fe40000ffe4ff */
[----:B-1----:R-:W-:-:S04]  /*0660*/  LEA R6, P1, R7, UR6, 0x2 ;  /* 0x0000000607067c11 */ /* 0x002fc8000f8210ff */
[----:B------:R-:W-:Y:S01]  /*0670*/  LEA.HI.X R7, R7, UR7, R16, 0x2, P1 ;  /* 0x0000000707077c11 */ /* 0x000fe200088f1410 */
        /* <DEDUP_REMOVED lines=8> */
[----:B------:R-:W4:Y:S04]  /*0700*/  LDG.E R14, desc[UR4][R6.64+0x8] ;  /* 0x00000804060e7981 */ /* 0x000f28000c1e1900 */
[----:B------:R-:W4:Y:S02]  /*0710*/  LDG.E R15, desc[UR4][R8.64] ;  /* 0x00000004080f7981 */ /* 0x000f24000c1e1900 */
[----:B----4-:R-:W-:Y:S01]  /*0720*/  FFMA R21, R14, R15, R19 ;  /* 0x0000000f0e157223 */ /* 0x010fe20000000013 */
[----:B------:R-:W-:-:S04]  /*0730*/  IMAD.WIDE R14, R12, 0x4, R8 ;  /* 0x000000040c0e7825 */ /* 0x000fc800078e0208 */
[----:B------:R1:W-:Y:S04]  /*0740*/  STG.E desc[UR4][R2.64], R21 ;  /* 0x0000001502007986 */ /* 0x0003e8000c101904 */
[----:B------:R-:W0:Y:S04]  /*0750*/  LDG.E R18, desc[UR4][R6.64+0xc] ;  /* 0x00000c0406127981 */ /* 0x000e28000c1e1900 */
[----:B------:R-:W0:Y:S02]  /*0760*/  LDG.E R14, desc[UR4][R14.64] ;  /* 0x000000040e0e7981 */ /* 0x000e24000c1e1900 */
[----:B0-----:R-:W-:-:S05]  /*0770*/  FFMA R5, R18, R14, R21 ;  /* 0x0000000e12057223 */ /* 0x001fca0000000015 */
[----:B------:R1:W-:Y:S02]  /*0780*/  STG.E desc[UR4][R2.64], R5 ;  /* 0x0000000502007986 */ /* 0x0003e4000c101904 */
.L_x_15:
[----:B------:R-:W-:Y:S05]  /*0790*/  BSYNC.RECONVERGENT B0 ;  /* 0x0000000000007941 */ /* 0x000fea0003800200 */
.L_x_14:
[----:B------:R-:W-:-:S07]  /*07a0*/  IADD3 R11, PT, PT, R11, 0x4, RZ ;  /* 0x000000040b0b7810 */ /* 0x000fce0007ffe0ff */
.L_x_13:
[----:B------:R-:W-:-:S13]  /*07b0*/  ISETP.NE.AND P1, PT, R13, RZ, PT ;  /* 0x000000ff0d00720c */ /* 0x000fda0003f25270 */
[----:B------:R-:W-:Y:S05]  /*07c0*/  @!P1 EXIT ;  /* 0x000000000000994d */ /* 0x000fea0003800000 */
[----:B------:R-:W-:-:S13]  /*07d0*/  ISETP.NE.AND P1, PT, R13, 0x1, PT ;  /* 0x000000010d00780c */ /* 0x000fda0003f25270 */
[----:B------:R-:W-:Y:S05]  /*07e0*/  @!P1 BRA `(.L_x_16) ;  /* 0x0000000000649947 */ /* 0x000fea0003800000 */
[----:B------:R-:W-:Y:S04]  /*07f0*/  BSSY.RECONVERGENT B0, `(.L_x_17) ;  /* 0x0000017000007945 */ /* 0x000fe80003800200 */
[----:B------:R-:W-:Y:S05]  /*0800*/  @P0 BRA `(.L_x_18) ;  /* 0x0000000000540947 */ /* 0x000fea0003800000 */
[----:B---3--:R-:W0:Y:S01]  /*0810*/  LDC.64 R6, c[0x0][0x380] ;  /* 0x0000e000ff067b82 */ /* 0x008e220000000a00 */
[----:B------:R-:W-:Y:S01]  /*0820*/  IADD3 R15, PT, PT, R0, R11, RZ ;  /* 0x0000000b000f7210 */ /* 0x000fe20007ffe0ff */
[----:B-1----:R-:W-:Y:S01]  /*0830*/  IMAD R5, R11, R12, R10 ;  /* 0x0000000c0b057224 */ /* 0x002fe200078e020a */
        /* <DEDUP_REMOVED lines=11> */
[----:B------:R-:W-:-:S04]  /*08f0*/  IMAD.WIDE R16, R12, 0x4, R8 ;  /* 0x000000040c107825 */ /* 0x000fc800078e0208 */
[----:B--2---:R-:W-:-:S05]  /*0900*/  FFMA R5, R14, R5, R13 ;  /* 0x000000050e057223 */ /* 0x004fca000000000d */
[----:B------:R0:W-:Y:S04]  /*0910*/  STG.E desc[UR4][R2.64], R5 ;  /* 0x0000000502007986 */ /* 0x0001e8000c101904 */
[----:B------:R-:W2:Y:S04]  /*0920*/  LDG.E R16, desc[UR4][R16.64] ;  /* 0x0000000410107981 */ /* 0x000ea8000c1e1900 */
[----:B------:R-:W2:Y:S02]  /*0930*/  LDG.E R6, desc[UR4][R6.64+0x4] ;  /* 0x0000040406067981 */ /* 0x000ea4000c1e1900 */
[----:B--2---:R-:W-:-:S05]  /*0940*/  FFMA R9, R6, R16, R5 ;  /* 0x0000001006097223 */ /* 0x004fca0000000005 */
[----:B------:R0:W-:Y:S02]  /*0950*/  STG.E desc[UR4][R2.64], R9 ;  /* 0x0000000902007986 */ /* 0x0001e4000c101904 */
.L_x_18:
[----:B------:R-:W-:Y:S05]  /*0960*/  BSYNC.RECONVERGENT B0 ;  /* 0x0000000000007941 */ /* 0x000fea0003800200 */
.L_x_17:
[----:B------:R-:W-:-:S07]  /*0970*/  IADD3 R11, PT, PT, R11, 0x2, RZ ;  /* 0x000000020b0b7810 */ /* 0x000fce0007ffe0ff */
.L_x_16:
[----:B------:R-:W-:-:S04]  /*0980*/  LOP3.LUT R4, R4, 0x1, RZ, 0xc0, !PT ;  /* 0x0000000104047812 */ /* 0x000fc800078ec0ff */
[----:B------:R-:W-:-:S13]  /*0990*/  ISETP.NE.U32.OR P0, PT, R4, 0x1, P0 ;  /* 0x000000010400780c */ /* 0x000fda0000705470 */
[----:B------:R-:W-:Y:S05]  /*09a0*/  @P0 EXIT ;  /* 0x000000000000094d */ /* 0x000fea0003800000 */
[----:B01----:R-:W0:Y:S01]  /*09b0*/  LDC.64 R4, c[0x0][0x380] ;  /* 0x0000e000ff047b82 */ /* 0x003e220000000a00 */
[----:B------:R-:W-:Y:S01]  /*09c0*/  IADD3 R9, PT, PT, R0, R11, RZ ;  /* 0x0000000b00097210 */ /* 0x000fe20007ffe0ff */
[----:B------:R-:W-:-:S06]  /*09d0*/  IMAD R11, R11, R12, R10 ;  /* 0x0000000c0b0b7224 */ /* 0x000fcc00078e020a */
[----:B---3--:R-:W1:Y:S01]  /*09e0*/  LDC.64 R6, c[0x0][0x388] ;  /* 0x0000e200ff067b82 */ /* 0x008e620000000a00 */
[----:B0-----:R-:W-:Y:S02]  /*09f0*/  IMAD.WIDE.U32 R4, R9, 0x4, R4 ;  /* 0x0000000409047825 */ /* 0x001fe400078e0004 */
[----:B------:R-:W2:Y:S04]  /*0a00*/  LDG.E R9, desc[UR4][R2.64] ;  /* 0x0000000402097981 */ /* 0x000ea8000c1e1900 */
[----:B------:R-:W2:Y:S01]  /*0a10*/  LDG.E R4, desc[UR4][R4.64] ;  /* 0x0000000404047981 */ /* 0x000ea2000c1e1900 */
[----:B-1----:R-:W-:-:S06]  /*0a20*/  IMAD.WIDE R6, R11, 0x4, R6 ;  /* 0x000000040b067825 */ /* 0x002fcc00078e0206 */
[----:B------:R-:W2:Y:S02]  /*0a30*/  LDG.E R7, desc[UR4][R6.64] ;  /* 0x0000000406077981 */ /* 0x000ea4000c1e1900 */
[----:B--2---:R-:W-:-:S05]  /*0a40*/  FFMA R9, R4, R7, R9 ;  /* 0x0000000704097223 */ /* 0x004fca0000000009 */
[----:B------:R-:W-:Y:S01]  /*0a50*/  STG.E desc[UR4][R2.64], R9 ;  /* 0x0000000902007986 */ /* 0x000fe2000c101904 */
[----:B------:R-:W-:Y:S05]  /*0a60*/  EXIT ;  /* 0x000000000000794d */ /* 0x000fea0003800000 */
.L_x_19:
        /* <DEDUP_REMOVED lines=9> */
.L_x_21:


//--------------------- .nv.shared._Z18matmul_kernel_tilePKfS0_Pfiii --------------------------
	.section	.nv.shared._Z18matmul_kernel_tilePKfS0_Pfiii,"aw",@nobits
	.sectionflags	@""
	.align	4
.nv.shared._Z18matmul_kernel_tilePKfS0_Pfiii:
	.zero		9216


//--------------------- .nv.shared.reserved.0     --------------------------
	.section	.nv.shared.reserved.0,"aw",@nobits
	.weak		__nv_reservedSMEM_offset_0_alias
	.size		__nv_reservedSMEM_offset_0_alias, 0, 64
	.other		__nv_reservedSMEM_offset_0_alias,@"STO_CUDA_RESERVED_SHARED STV_DEFAULT"
__nv_reservedSMEM_offset_0_alias:
	.zero		0
	.zero		64


//--------------------- .nv.constant0._Z18matmul_kernel_tilePKfS0_Pfiii --------------------------
	.section	.nv.constant0._Z18matmul_kernel_tilePKfS0_Pfiii,"a",@progbits
	.sectionflags	@""
	.align	4
.nv.constant0._Z18matmul_kernel_tilePKfS0_Pfiii:
	.zero		932


//--------------------- .nv.constant0._Z18matmul_kernel_basePKfS0_Pfiii --------------------------
	.section	.nv.constant0._Z18matmul_kernel_basePKfS0_Pfiii,"a",@progbits
	.sectionflags	@""
	.align	4
.nv.constant0._Z18matmul_kernel_basePKfS0_Pfiii:
	.zero		932


//--------------------- SYMBOLS --------------------------

	.type		.nv.reservedSmem.offset0,@object
	.size		.nv.reservedSmem.offset0,0x4
	.type		.nv.reservedSmem.cap,@object
	.size		.nv.reservedSmem.cap,0x4
